	.headerflags	@"EF_CUDA_TEXMODE_UNIFIED EF_CUDA_64BIT_ADDRESS EF_CUDA_ACCELERATORS EF_CUDA_SM90 EF_CUDA_VIRTUAL_SM(EF_CUDA_SM90)"
	.elftype	@"ET_EXEC"


//--------------------- .nv.info                  --------------------------
	.section	.nv.info,"",@"SHT_CUDA_INFO"
	.align	4


	//----- nvinfo : EIATTR_REGCOUNT
	.align		4
        /*0000*/ 	.byte	0x04, 0x2f
        /*0002*/ 	.short	(.L_3 - .L_2)
	.align		4
.L_2:
        /*0004*/ 	.word	index@(triton_poi_fused__native_batch_norm_legit_no_training_relu_threshold_backward_10)
        /*0008*/ 	.word	0x00000020


	//----- nvinfo : EIATTR_MIN_STACK_SIZE
	.align		4
.L_3:
        /*000c*/ 	.byte	0x04, 0x12
        /*000e*/ 	.short	(.L_5 - .L_4)
	.align		4
.L_4:
        /*0010*/ 	.word	index@(triton_poi_fused__native_batch_norm_legit_no_training_relu_threshold_backward_10)
        /*0014*/ 	.word	0x00000000


	//----- nvinfo : EIATTR_FRAME_SIZE
	.align		4
.L_5:
        /*0018*/ 	.byte	0x04, 0x11
        /*001a*/ 	.short	(.L_7 - .L_6)
	.align		4
.L_6:
        /*001c*/ 	.word	index@(triton_poi_fused__native_batch_norm_legit_no_training_relu_threshold_backward_10)
        /*0020*/ 	.word	0x00000000


	//----- nvinfo : EIATTR_MIN_STACK_SIZE
	.align		4
.L_7:
        /*0024*/ 	.byte	0x04, 0x12
        /*0026*/ 	.short	(.L_9 - .L_8)
	.align		4
.L_8:
        /*0028*/ 	.word	index@(triton_poi_fused__native_batch_norm_legit_no_training_relu_threshold_backward_10)
        /*002c*/ 	.word	0x00000000
.L_9:


//--------------------- .nv.info.triton_poi_fused__native_batch_norm_legit_no_training_relu_threshold_backward_10 --------------------------
	.section	.nv.info.triton_poi_fused__native_batch_norm_legit_no_training_relu_threshold_backward_10,"",@"SHT_CUDA_INFO"
	.sectionflags	@""
	.align	4


	//----- nvinfo : EIATTR_CUDA_API_VERSION
	.align		4
        /*0000*/ 	.byte	0x04, 0x37
        /*0002*/ 	.short	(.L_11 - .L_10)
.L_10:
        /*0004*/ 	.word	0x0000007c


	//----- nvinfo : EIATTR_KPARAM_INFO
	.align		4
.L_11:
        /*0008*/ 	.byte	0x04, 0x17
        /*000a*/ 	.short	(.L_13 - .L_12)
.L_12:
        /*000c*/ 	.word	0x00000000
        /*0010*/ 	.short	0x0008
        /*0012*/ 	.short	0x003c
        /*0014*/ 	.byte	0x00, 0xf0, 0x11, 0x00


	//----- nvinfo : EIATTR_KPARAM_INFO
	.align		4
.L_13:
        /*0018*/ 	.byte	0x04, 0x17
        /*001a*/ 	.short	(.L_15 - .L_14)
.L_14:
        /*001c*/ 	.word	0x00000000
        /*0020*/ 	.short	0x0007
        /*0022*/ 	.short	0x0038
        /*0024*/ 	.byte	0x00, 0xf0, 0x11, 0x00


	//----- nvinfo : EIATTR_KPARAM_INFO
	.align		4
.L_15:
        /*0028*/ 	.byte	0x04, 0x17
        /*002a*/ 	.short	(.L_17 - .L_16)
.L_16:
        /*002c*/ 	.word	0x00000000
        /*0030*/ 	.short	0x0006
        /*0032*/ 	.short	0x0030
        /*0034*/ 	.byte	0x00, 0xf4, 0x21, 0x00


	//----- nvinfo : EIATTR_KPARAM_INFO
	.align		4
.L_17:
        /*0038*/ 	.byte	0x04, 0x17
        /*003a*/ 	.short	(.L_19 - .L_18)
.L_18:
        /*003c*/ 	.word	0x00000000
        /*0040*/ 	.short	0x0005
        /*0042*/ 	.short	0x0028
        /*0044*/ 	.byte	0x00, 0xf4, 0x21, 0x00


	//----- nvinfo : EIATTR_KPARAM_INFO
	.align		4
.L_19:
        /*0048*/ 	.byte	0x04, 0x17
        /*004a*/ 	.short	(.L_21 - .L_20)
.L_20:
        /*004c*/ 	.word	0x00000000
        /*0050*/ 	.short	0x0004
        /*0052*/ 	.short	0x0020
        /*0054*/ 	.byte	0x00, 0xf4, 0x21, 0x00


	//----- nvinfo : EIATTR_KPARAM_INFO
	.align		4
.L_21:
        /*0058*/ 	.byte	0x04, 0x17
        /*005a*/ 	.short	(.L_23 - .L_22)
.L_22:
        /*005c*/ 	.word	0x00000000
        /*0060*/ 	.short	0x0003
        /*0062*/ 	.short	0x0018
        /*0064*/ 	.byte	0x00, 0xf4, 0x21, 0x00


	//----- nvinfo : EIATTR_KPARAM_INFO
	.align		4
.L_23:
        /*0068*/ 	.byte	0x04, 0x17
        /*006a*/ 	.short	(.L_25 - .L_24)
.L_24:
        /*006c*/ 	.word	0x00000000
        /*0070*/ 	.short	0x0002
        /*0072*/ 	.short	0x0010
        /*0074*/ 	.byte	0x00, 0xf4, 0x21, 0x00


	//----- nvinfo : EIATTR_KPARAM_INFO
	.align		4
.L_25:
        /*0078*/ 	.byte	0x04, 0x17
        /*007a*/ 	.short	(.L_27 - .L_26)
.L_26:
        /*007c*/ 	.word	0x00000000
        /*0080*/ 	.short	0x0001
        /*0082*/ 	.short	0x0008
        /*0084*/ 	.byte	0x00, 0xf4, 0x21, 0x00


	//----- nvinfo : EIATTR_KPARAM_INFO
	.align		4
.L_27:
        /*0088*/ 	.byte	0x04, 0x17
        /*008a*/ 	.short	(.L_29 - .L_28)
.L_28:
        /*008c*/ 	.word	0x00000000
        /*0090*/ 	.short	0x0000
        /*0092*/ 	.short	0x0000
        /*0094*/ 	.byte	0x00, 0xf4, 0x21, 0x00


	//----- nvinfo : EIATTR_SPARSE_MMA_MASK
	.align		4
.L_29:
        /*0098*/ 	.byte	0x03, 0x50
        /*009a*/ 	.short	0x0000


	//----- nvinfo : EIATTR_MAXREG_COUNT
	.align		4
        /*009c*/ 	.byte	0x03, 0x1b
        /*009e*/ 	.short	0x00ff


	//----- nvinfo : EIATTR_EXIT_INSTR_OFFSETS
	.align		4
        /*00a0*/ 	.byte	0x04, 0x1c
        /*00a2*/ 	.short	(.L_31 - .L_30)


	//   ....[0]....
.L_30:
        /*00a4*/ 	.word	0x00001900


	//   ....[1]....
        /*00a8*/ 	.word	0x00001920


	//----- nvinfo : EIATTR_REQNTID
	.align		4
.L_31:
        /*00ac*/ 	.byte	0x04, 0x10
        /*00ae*/ 	.short	(.L_33 - .L_32)
.L_32:
        /*00b0*/ 	.word	0x00000100
        /*00b4*/ 	.word	0x00000001
        /*00b8*/ 	.word	0x00000001


	//----- nvinfo : EIATTR_CBANK_PARAM_SIZE
	.align		4
.L_33:
        /*00bc*/ 	.byte	0x03, 0x19
        /*00be*/ 	.short	0x0040


	//----- nvinfo : EIATTR_PARAM_CBANK
	.align		4
        /*00c0*/ 	.byte	0x04, 0x0a
        /*00c2*/ 	.short	(.L_35 - .L_34)
	.align		4
.L_34:
        /*00c4*/ 	.word	index@(.nv.constant0.triton_poi_fused__native_batch_norm_legit_no_training_relu_threshold_backward_10)
        /*00c8*/ 	.short	0x0210
        /*00ca*/ 	.short	0x0040


	//----- nvinfo : EIATTR_SW_WAR
	.align		4
.L_35:
        /*00cc*/ 	.byte	0x04, 0x36
        /*00ce*/ 	.short	(.L_37 - .L_36)
.L_36:
        /*00d0*/ 	.word	0x00000008
.L_37:


//--------------------- .nv.callgraph             --------------------------
	.section	.nv.callgraph,"",@"SHT_CUDA_CALLGRAPH"
	.align	4
	.sectionentsize	8
	.align		4
        /*0000*/ 	.word	0x00000000
	.align		4
        /*0004*/ 	.word	0xffffffff
	.align		4
        /*0008*/ 	.word	0x00000000
	.align		4
        /*000c*/ 	.word	0xfffffffe
	.align		4
        /*0010*/ 	.word	0x00000000
	.align		4
        /*0014*/ 	.word	0xfffffffd
	.align		4
        /*0018*/ 	.word	0x00000000
	.align		4
        /*001c*/ 	.word	0xfffffffc


//--------------------- .nv.constant4             --------------------------
	.section	.nv.constant4,"a",@progbits
	.align	8
	.align		8
.nv.constant4:
        /*0000*/ 	.dword	_$_str
	.align		8
        /*0008*/ 	.dword	_$_str_$_2


//--------------------- .text.triton_poi_fused__native_batch_norm_legit_no_training_relu_threshold_backward_10 --------------------------
	.section	.text.triton_poi_fused__native_batch_norm_legit_no_training_relu_threshold_backward_10,"ax",@progbits
	.sectionflags	@"SHF_BARRIERS=1"
	.align	128
        .global         triton_poi_fused__native_batch_norm_legit_no_training_relu_threshold_backward_10
        .type           triton_poi_fused__native_batch_norm_legit_no_training_relu_threshold_backward_10,@function
        .size           triton_poi_fused__native_batch_norm_legit_no_training_relu_threshold_backward_10,(.L_x_1 - triton_poi_fused__native_batch_norm_legit_no_training_relu_threshold_backward_10)
        .other          triton_poi_fused__native_batch_norm_legit_no_training_relu_threshold_backward_10,@"STO_CUDA_ENTRY STV_DEFAULT"
triton_poi_fused__native_batch_norm_legit_no_training_relu_threshold_backward_10:
.text.triton_poi_fused__native_batch_norm_legit_no_training_relu_threshold_backward_10:
[----:B------:R-:W0:Y:S01]  /*0000*/  LDC R1, c[0x0][0x28] ;  /* 0x00000a00ff017b82 */ /* 0x000e220000000800 */
[----:B------:R-:W1:Y:S07]  /*0010*/  S2R R20, SR_TID.X ;  /* 0x0000000000147919 */ /* 0x000e6e0000002100 */
[----:B------:R-:W2:Y:S01]  /*0020*/  LDC.64 R26, c[0x0][0x210] ;  /* 0x00008400ff1a7b82 */ /* 0x000ea20000000a00 */
[----:B------:R-:W-:Y:S01]  /*0030*/  ULDC.64 UR6, c[0x0][0x208] ;  /* 0x0000820000067ab9 */ /* 0x000fe20000000a00 */
[----:B------:R-:W3:Y:S01]  /*0040*/  S2R R3, SR_CTAID.Y ;  /* 0x0000000000037919 */ /* 0x000ee20000002600 */
[----:B------:R-:W4:Y:S01]  /*0050*/  S2R R22, SR_CTAID.X ;  /* 0x0000000000167919 */ /* 0x000f220000002500 */
[----:B-1----:R-:W-:Y:S01]  /*0060*/  IMAD.SHL.U32 R2, R20, 0x10, RZ ;  /* 0x0000001014027824 */ /* 0x002fe200078e00ff */
[----:B------:R-:W-:-:S02]  /*0070*/  SHF.R.U32.HI R4, RZ, 0x4, R20 ;  /* 0x00000004ff047819 */ /* 0x000fc40000011614 */
[--C-:B---3--:R-:W-:Y:S02]  /*0080*/  SHF.R.S32.HI R21, RZ, 0x17, R3.reuse ;  /* 0x00000017ff157819 */ /* 0x108fe40000011403 */
[----:B------:R-:W-:Y:S01]  /*0090*/  LOP3.LUT R0, R2, 0xf0, RZ, 0xc0, !PT ;  /* 0x000000f002007812 */ /* 0x000fe200078ec0ff */
[----:B----4-:R-:W-:Y:S01]  /*00a0*/  IMAD.SHL.U32 R22, R22, 0x10, RZ ;  /* 0x0000001016167824 */ /* 0x010fe200078e00ff */
[----:B------:R-:W-:Y:S02]  /*00b0*/  SGXT R21, R21, 0x1 ;  /* 0x000000011515781a */ /* 0x000fe40000000200 */
[----:B------:R-:W-:-:S04]  /*00c0*/  PRMT R0, R0, 0x6540, R3 ;  /* 0x0000654000007816 */ /* 0x000fc80000000003 */
[----:B------:R-:W-:Y:S02]  /*00d0*/  SHF.R.S32.HI R5, RZ, 0x1f, R0 ;  /* 0x0000001fff057819 */ /* 0x000fe40000011400 */
[----:B------:R-:W-:Y:S02]  /*00e0*/  LOP3.LUT R6, R0, 0x8, RZ, 0xfc, !PT ;  /* 0x0000000800067812 */ /* 0x000fe400078efcff */
[----:B------:R-:W-:Y:S02]  /*00f0*/  LEA.HI R7, R5, R0, RZ, 0x7 ;  /* 0x0000000005077211 */ /* 0x000fe400078f38ff */
[----:B------:R-:W-:Y:S02]  /*0100*/  SGXT.U32 R5, R4, 0x4 ;  /* 0x000000040405781a */ /* 0x000fe40000000000 */
[----:B------:R-:W-:Y:S01]  /*0110*/  LOP3.LUT R8, R0, 0xc, RZ, 0xfc, !PT ;  /* 0x0000000c00087812 */ /* 0x000fe200078efcff */
[----:B------:R-:W-:Y:S01]  /*0120*/  IMAD.SHL.U32 R4, R7, 0x40, RZ ;  /* 0x0000004007047824 */ /* 0x000fe200078e00ff */
[----:B------:R-:W-:-:S02]  /*0130*/  LOP3.LUT R5, R22, R5, RZ, 0xfc, !PT ;  /* 0x0000000516057212 */ /* 0x000fc400078efcff */
[----:B------:R-:W-:Y:S02]  /*0140*/  LEA.HI R9, R21, R6, RZ, 0x7 ;  /* 0x0000000615097211 */ /* 0x000fe400078f38ff */
[----:B------:R-:W-:Y:S02]  /*0150*/  LOP3.LUT R4, R4, 0xffffe000, RZ, 0xc0, !PT ;  /* 0xffffe00004047812 */ /* 0x000fe400078ec0ff */
[----:B------:R-:W-:Y:S02]  /*0160*/  ISETP.GE.AND P0, PT, R5, 0x40, PT ;  /* 0x000000400500780c */ /* 0x000fe40003f06270 */
[----:B------:R-:W-:Y:S01]  /*0170*/  LEA.HI R10, R21, R8, RZ, 0x7 ;  /* 0x00000008150a7211 */ /* 0x000fe200078f38ff */
[----:B------:R-:W-:Y:S01]  /*0180*/  IMAD R12, R5, 0x80, R4 ;  /* 0x00000080050c7824 */ /* 0x000fe200078e0204 */
[C---:B------:R-:W-:Y:S02]  /*0190*/  LOP3.LUT R4, R0.reuse, 0x4, RZ, 0xfc, !PT ;  /* 0x0000000400047812 */ /* 0x040fe400078efcff */
[----:B------:R-:W-:-:S02]  /*01a0*/  ISETP.LT.AND P0, PT, R0, 0x200, !P0 ;  /* 0x000002000000780c */ /* 0x000fc40004701270 */
[-C--:B------:R-:W-:Y:S02]  /*01b0*/  LEA.HI R5, R21, R4.reuse, RZ, 0x7 ;  /* 0x0000000415057211 */ /* 0x080fe400078f38ff */
[----:B------:R-:W-:Y:S02]  /*01c0*/  LOP3.LUT R9, R9, 0xffffff80, RZ, 0xc0, !PT ;  /* 0xffffff8009097812 */ /* 0x000fe400078ec0ff */
[----:B------:R-:W-:Y:S02]  /*01d0*/  LOP3.LUT R5, R5, 0xffffff80, RZ, 0xc0, !PT ;  /* 0xffffff8005057812 */ /* 0x000fe400078ec0ff */
[----:B------:R-:W-:Y:S02]  /*01e0*/  LOP3.LUT R11, R10, 0xffffff80, RZ, 0xc0, !PT ;  /* 0xffffff800a0b7812 */ /* 0x000fe400078ec0ff */
[----:B------:R-:W-:Y:S02]  /*01f0*/  LOP3.LUT R7, R7, 0xffffff80, RZ, 0xc0, !PT ;  /* 0xffffff8007077812 */ /* 0x000fe400078ec0ff */
[----:B------:R-:W-:-:S02]  /*0200*/  IADD3 R13, R12, R4, -R5 ;  /* 0x000000040c0d7210 */ /* 0x000fc40007ffe805 */
[----:B------:R-:W-:Y:S02]  /*0210*/  CS2R R4, SRZ ;  /* 0x0000000000047805 */ /* 0x000fe4000001ff00 */
[C---:B------:R-:W-:Y:S02]  /*0220*/  IADD3 R25, R12.reuse, R6, -R9 ;  /* 0x000000060c197210 */ /* 0x040fe40007ffe809 */
[C---:B------:R-:W-:Y:S02]  /*0230*/  IADD3 R15, R12.reuse, R8, -R11 ;  /* 0x000000080c0f7210 */ /* 0x040fe40007ffe80b */
[----:B------:R-:W-:Y:S02]  /*0240*/  CS2R R8, SRZ ;  /* 0x0000000000087805 */ /* 0x000fe4000001ff00 */
[----:B------:R-:W-:Y:S02]  /*0250*/  IADD3 R0, R12, R0, -R7 ;  /* 0x000000000c007210 */ /* 0x000fe40007ffe807 */
[----:B------:R-:W-:Y:S01]  /*0260*/  CS2R R10, SRZ ;  /* 0x00000000000a7805 */ /* 0x000fe2000001ff00 */
[----:B--2---:R-:W-:Y:S01]  /*0270*/  IMAD.WIDE R12, R13, 0x4, R26 ;  /* 0x000000040d0c7825 */ /* 0x004fe200078e021a */
[----:B------:R-:W-:-:S02]  /*0280*/  CS2R R6, SRZ ;  /* 0x0000000000067805 */ /* 0x000fc4000001ff00 */
[----:B------:R-:W-:Y:S01]  /*0290*/  CS2R R16, SRZ ;  /* 0x0000000000107805 */ /* 0x000fe2000001ff00 */
[--C-:B------:R-:W-:Y:S01]  /*02a0*/  IMAD.WIDE R28, R0, 0x4, R26.reuse ;  /* 0x00000004001c7825 */ /* 0x100fe200078e021a */
[----:B------:R1:W2:Y:S01]  /*02b0*/  @P0 LDG.E.EL.128 R8, desc[UR6][R12.64] ;  /* 0x000000060c080981 */ /* 0x0002a2000c2e1d00 */
[----:B------:R-:W-:Y:S02]  /*02c0*/  CS2R R18, SRZ ;  /* 0x0000000000127805 */ /* 0x000fe4000001ff00 */
[--C-:B------:R-:W-:Y:S01]  /*02d0*/  IMAD.WIDE R24, R25, 0x4, R26.reuse ;  /* 0x0000000419187825 */ /* 0x100fe200078e021a */
[----:B------:R3:W4:Y:S03]  /*02e0*/  @P0 LDG.E.EL.128 R4, desc[UR6][R28.64] ;  /* 0x000000061c040981 */ /* 0x000726000c2e1d00 */
[----:B------:R-:W-:Y:S01]  /*02f0*/  IMAD.WIDE R26, R15, 0x4, R26 ;  /* 0x000000040f1a7825 */ /* 0x000fe200078e021a */
[----:B------:R-:W-:-:S02]  /*0300*/  CS2R R14, SRZ ;  /* 0x00000000000e7805 */ /* 0x000fc4000001ff00 */
[----:B-1----:R-:W-:Y:S02]  /*0310*/  CS2R R12, SRZ ;  /* 0x00000000000c7805 */ /* 0x002fe4000001ff00 */
[----:B------:R-:W5:Y:S01]  /*0320*/  @P0 LDG.E.EL.128 R16, desc[UR6][R26.64] ;  /* 0x000000061a100981 */ /* 0x000f62000c2e1d00 */
[----:B------:R-:W1:Y:S03]  /*0330*/  S2UR UR5, SR_CgaCtaId ;  /* 0x00000000000579c3 */ /* 0x000e660000008800 */
[----:B------:R3:W5:Y:S01]  /*0340*/  @P0 LDG.E.EL.128 R12, desc[UR6][R24.64] ;  /* 0x00000006180c0981 */ /* 0x000762000c2e1d00 */
[----:B------:R-:W-:Y:S01]  /*0350*/  LOP3.LUT R2, R2, 0xff0, RZ, 0xc0, !PT ;  /* 0x00000ff002027812 */ /* 0x000fe200078ec0ff */
[----:B------:R-:W-:-:S03]  /*0360*/  UMOV UR4, 0x400 ;  /* 0x0000040000047882 */ /* 0x000fc60000000000 */
[----:B---3--:R-:W3:Y:S01]  /*0370*/  LDC.64 R28, c[0x0][0x220] ;  /* 0x00008800ff1c7b82 */ /* 0x008ee20000000a00 */
[----:B------:R-:W-:-:S05]  /*0380*/  LOP3.LUT R25, R20, 0xf0, RZ, 0xc0, !PT ;  /* 0x000000f014197812 */ /* 0x000fca00078ec0ff */
[----:B------:R-:W-:Y:S01]  /*0390*/  IMAD.IADD R2, R2, 0x1, R25 ;  /* 0x0000000102027824 */ /* 0x000fe200078e0219 */
[----:B01----:R-:W-:-:S06]  /*03a0*/  UPRMT UR4, UR5, 0x654, UR4 ;  /* 0x0000065405047896 */ /* 0x003fcc0008000004 */
[----:B------:R-:W-:Y:S02]  /*03b0*/  LEA R26, R2, UR4, 0x2 ;  /* 0x00000004021a7c11 */ /* 0x000fe4000f8e10ff */
[----:B------:R-:W-:-:S04]  /*03c0*/  PRMT R23, R20, 0x6540, R3 ;  /* 0x0000654014177816 */ /* 0x000fc80000000003 */
[----:B------:R-:W-:Y:S02]  /*03d0*/  LEA.HI R21, R21, R23, RZ, 0x7 ;  /* 0x0000001715157211 */ /* 0x000fe400078f38ff */
[----:B------:R-:W-:Y:S02]  /*03e0*/  ISETP.GE.AND P1, PT, R23, 0x200, PT ;  /* 0x000002001700780c */ /* 0x000fe40003f26270 */
[----:B------:R-:W-:-:S05]  /*03f0*/  LOP3.LUT R24, R21, 0xffffff80, RZ, 0xc0, !PT ;  /* 0xffffff8015187812 */ /* 0x000fca00078ec0ff */
[----:B------:R-:W-:Y:S02]  /*0400*/  IMAD.IADD R21, R23, 0x1, -R24 ;  /* 0x0000000117157824 */ /* 0x000fe400078e0a18 */
[----:B------:R-:W-:Y:S02]  /*0410*/  IMAD.MOV.U32 R23, RZ, RZ, RZ ;  /* 0x000000ffff177224 */ /* 0x000fe400078e00ff */
[----:B---3--:R-:W-:-:S04]  /*0420*/  IMAD.WIDE R24, R21, 0x4, R28 ;  /* 0x0000000415187825 */ /* 0x008fc800078e021c */
[----:B------:R-:W-:Y:S01]  /*0430*/  IMAD.MOV.U32 R28, RZ, RZ, RZ ;  /* 0x000000ffff1c7224 */ /* 0x000fe200078e00ff */
[----:B--2---:R-:W-:Y:S04]  /*0440*/  STS.128 [R26+0x10], R8 ;  /* 0x000010081a007388 */ /* 0x004fe80000000c00 */
[----:B----4-:R0:W-:Y:S04]  /*0450*/  STS.128 [R26], R4 ;  /* 0x000000041a007388 */ /* 0x0101e80000000c00 */
[----:B-----5:R-:W-:Y:S04]  /*0460*/  STS.128 [R26+0x30], R16 ;  /* 0x000030101a007388 */ /* 0x020fe80000000c00 */
[----:B------:R1:W-:Y:S01]  /*0470*/  STS.128 [R26+0x20], R12 ;  /* 0x0000200c1a007388 */ /* 0x0003e20000000c00 */
[----:B------:R-:W-:Y:S08]  /*0480*/  BAR.SYNC.DEFER_BLOCKING 0x0 ;  /* 0x0000000000007b1d */ /* 0x000ff00000010000 */
[----:B0-----:R-:W0:Y:S08]  /*0490*/  LDC.64 R6, c[0x0][0x228] ;  /* 0x00008a00ff067b82 */ /* 0x001e300000000a00 */
[----:B-1----:R-:W1:Y:S08]  /*04a0*/  LDC.64 R26, c[0x0][0x218] ;  /* 0x00008600ff1a7b82 */ /* 0x002e700000000a00 */
[----:B------:R-:W2:Y:S01]  /*04b0*/  LDC.64 R4, c[0x0][0x230] ;  /* 0x00008c00ff047b82 */ /* 0x000ea20000000a00 */
[----:B------:R-:W3:Y:S01]  /*04c0*/  @!P1 LDG.E.EL R23, desc[UR6][R24.64] ;  /* 0x0000000618179981 */ /* 0x000ee2000c2e1900 */
[----:B------:R-:W-:-:S02]  /*04d0*/  IMAD.MOV.U32 R10, RZ, RZ, RZ ;  /* 0x000000ffff0a7224 */ /* 0x000fc400078e00ff */
[----:B------:R-:W-:Y:S02]  /*04e0*/  IMAD.MOV.U32 R17, RZ, RZ, RZ ;  /* 0x000000ffff117224 */ /* 0x000fe400078e00ff */
[----:B0-----:R-:W-:-:S05]  /*04f0*/  IMAD.WIDE R6, R21, 0x4, R6 ;  /* 0x0000000415067825 */ /* 0x001fca00078e0206 */
[----:B------:R-:W4:Y:S01]  /*0500*/  @!P1 LDG.E.EL R10, desc[UR6][R6.64] ;  /* 0x00000006060a9981 */ /* 0x000f22000c2e1900 */
[----:B-1----:R-:W-:-:S05]  /*0510*/  IMAD.WIDE R26, R21, 0x4, R26 ;  /* 0x00000004151a7825 */ /* 0x002fca00078e021a */
[----:B------:R0:W5:Y:S01]  /*0520*/  @!P1 LDG.E.EL R28, desc[UR6][R26.64] ;  /* 0x000000061a1c9981 */ /* 0x000162000c2e1900 */
[----:B--2---:R-:W-:-:S05]  /*0530*/  IMAD.WIDE R8, R21, 0x4, R4 ;  /* 0x0000000415087825 */ /* 0x004fca00078e0204 */
[----:B------:R1:W4:Y:S01]  /*0540*/  @!P1 LDG.E.EL R17, desc[UR6][R8.64] ;  /* 0x0000000608119981 */ /* 0x000322000c2e1900 */
[----:B------:R-:W-:-:S04]  /*0550*/  LOP3.LUT R4, R20, 0xff, RZ, 0xc0, !PT ;  /* 0x000000ff14047812 */ /* 0x000fc800078ec0ff */
[----:B------:R-:W-:-:S05]  /*0560*/  LEA R12, R4, UR4, 0x2 ;  /* 0x00000004040c7c11 */ /* 0x000fca000f8e10ff */
[----:B------:R-:W5:Y:S04]  /*0570*/  LDS R13, [R12+0x3fc0] ;  /* 0x003fc0000c0d7984 */ /* 0x000f680000000800 */
[----:B------:R-:W2:Y:S04]  /*0580*/  LDS R21, [R12+0x880] ;  /* 0x000880000c157984 */ /* 0x000ea80000000800 */
[----:B0-----:R-:W0:Y:S04]  /*0590*/  LDS R26, [R12+0x1540] ;  /* 0x001540000c1a7984 */ /* 0x001e280000000800 */
[----:B------:R-:W0:Y:S04]  /*05a0*/  LDS R29, [R12+0x3740] ;  /* 0x003740000c1d7984 */ /* 0x000e280000000800 */
[----:B------:R-:W-:Y:S04]  /*05b0*/  LDS R24, [R12] ;  /* 0x000000000c187984 */ /* 0x000fe80000000800 */
[----:B------:R-:W-:Y:S04]  /*05c0*/  LDS R18, [R12+0x1100] ;  /* 0x001100000c127984 */ /* 0x000fe80000000800 */
[----:B------:R-:W-:Y:S04]  /*05d0*/  LDS R19, [R12+0x2200] ;  /* 0x002200000c137984 */ /* 0x000fe80000000800 */
[----:B------:R-:W-:Y:S04]  /*05e0*/  LDS R4, [R12+0x3300] ;  /* 0x003300000c047984 */ /* 0x000fe80000000800 */
[----:B------:R-:W-:Y:S04]  /*05f0*/  LDS R5, [R12+0x3b80] ;  /* 0x003b80000c057984 */ /* 0x000fe80000000800 */
[----:B------:R-:W-:Y:S04]  /*0600*/  LDS R27, [R12+0x440] ;  /* 0x000440000c1b7984 */ /* 0x000fe80000000800 */
[----:B------:R-:W-:Y:S04]  /*0610*/  LDS R15, [R12+0xcc0] ;  /* 0x000cc0000c0f7984 */ /* 0x000fe80000000800 */
[----:B------:R-:W-:Y:S04]  /*0620*/  LDS R25, [R12+0x1980] ;  /* 0x001980000c197984 */ /* 0x000fe80000000800 */
[----:B------:R-:W-:Y:S04]  /*0630*/  LDS R11, [R12+0x1dc0] ;  /* 0x001dc0000c0b7984 */ /* 0x000fe80000000800 */
[----:B-1----:R-:W-:Y:S04]  /*0640*/  LDS R9, [R12+0x2a80] ;  /* 0x002a80000c097984 */ /* 0x002fe80000000800 */
[----:B------:R-:W-:Y:S01]  /*0650*/  LDS R7, [R12+0x2ec0] ;  /* 0x002ec0000c077984 */ /* 0x000fe20000000800 */
[----:B------:R-:W-:Y:S01]  /*0660*/  IMAD.MOV.U32 R6, RZ, RZ, 0x3e800000 ;  /* 0x3e800000ff067424 */ /* 0x000fe200078e00ff */
[----:B------:R-:W1:Y:S01]  /*0670*/  S2UR UR4, SR_CgaCtaId ;  /* 0x00000000000479c3 */ /* 0x000e620000008800 */
[----:B------:R-:W0:Y:S01]  /*0680*/  S2R R8, SR_TID.X ;  /* 0x0000000000087919 */ /* 0x000e220000002100 */
[----:B------:R-:W-:-:S02]  /*0690*/  UMOV UR5, 0x400 ;  /* 0x0000040000057882 */ /* 0x000fc40000000000 */
[----:B-1----:R-:W-:Y:S01]  /*06a0*/  UPRMT UR4, UR4, 0x654, UR5 ;  /* 0x0000065404047896 */ /* 0x002fe20008000005 */
[----:B0-----:R-:W-:Y:S02]  /*06b0*/  IMAD.SHL.U32 R8, R8, 0x4, RZ ;  /* 0x0000000408087824 */ /* 0x001fe400078e00ff */
[----:B---3--:R-:W-:-:S04]  /*06c0*/  FADD R23, R23, 9.9999997473787516356e-06 ;  /* 0x3727c5ac17177421 */ /* 0x008fc80000000000 */
[----:B------:R0:W1:Y:S02]  /*06d0*/  MUFU.SQRT R16, R23 ;  /* 0x0000001700107308 */ /* 0x0000640000002000 */
[----:B0-----:R-:W0:Y:S01]  /*06e0*/  LDS R23, [R12+0x2640] ;  /* 0x002640000c177984 */ /* 0x001e220000000800 */
[C---:B-1----:R-:W-:Y:S02]  /*06f0*/  FSETP.GT.AND P1, PT, R16.reuse, 8.50705917302346158658e+37, PT ;  /* 0x7e8000001000780b */ /* 0x042fe40003f24000 */
[----:B------:R-:W-:-:S11]  /*0700*/  FSETP.GEU.AND P2, PT, R16, 1.175494350822287508e-38, PT ;  /* 0x008000001000780b */ /* 0x000fd60003f4e000 */
[----:B------:R-:W-:-:S04]  /*0710*/  @P1 FMUL R16, R16, 0.25 ;  /* 0x3e80000010101820 */ /* 0x000fc80000400000 */
[----:B------:R-:W-:-:S04]  /*0720*/  @!P2 FMUL R16, R16, 16777216 ;  /* 0x4b8000001010a820 */ /* 0x000fc80000400000 */
[----:B------:R-:W1:Y:S01]  /*0730*/  MUFU.RCP R14, R16 ;  /* 0x00000010000e7308 */ /* 0x000e620000001000 */
[----:B------:R-:W-:Y:S01]  /*0740*/  FSEL R6, R6, 1, P1 ;  /* 0x3f80000006067808 */ /* 0x000fe20000800000 */
[----:B-----5:R-:W-:-:S04]  /*0750*/  FADD R13, R13, -R28 ;  /* 0x8000001c0d0d7221 */ /* 0x020fc80000000000 */
[----:B------:R-:W-:Y:S01]  /*0760*/  @!P2 FMUL R6, R6, 16777216 ;  /* 0x4b8000000606a820 */ /* 0x000fe20000400000 */
[--C-:B--2---:R-:W-:Y:S01]  /*0770*/  FADD R21, R21, -R28.reuse ;  /* 0x8000001c15157221 */ /* 0x104fe20000000000 */
[--C-:B------:R-:W-:Y:S01]  /*0780*/  FADD R26, R26, -R28.reuse ;  /* 0x8000001c1a1a7221 */ /* 0x100fe20000000000 */
[--C-:B------:R-:W-:Y:S01]  /*0790*/  FADD R29, R29, -R28.reuse ;  /* 0x8000001c1d1d7221 */ /* 0x100fe20000000000 */
[----:B-1----:R-:W-:Y:S01]  /*07a0*/  FMUL R14, R14, R6 ;  /* 0x000000060e0e7220 */ /* 0x002fe20000400000 */
[----:B0-----:R-:W-:-:S03]  /*07b0*/  FADD R23, R23, -R28 ;  /* 0x8000001c17177221 */ /* 0x001fc60000000000 */
[C---:B------:R-:W-:Y:S01]  /*07c0*/  FMUL R13, R14.reuse, R13 ;  /* 0x0000000d0e0d7220 */ /* 0x040fe20000400000 */
[----:B------:R-:W-:Y:S01]  /*07d0*/  FMUL R21, R14, R21 ;  /* 0x000000150e157220 */ /* 0x000fe20000400000 */
[--C-:B------:R-:W-:Y:S01]  /*07e0*/  FADD R24, R24, -R28.reuse ;  /* 0x8000001c18187221 */ /* 0x100fe20000000000 */
        /* <DEDUP_REMOVED lines=9> */
[-CC-:B----4-:R-:W-:Y:S01]  /*0880*/  FFMA R13, R13, R10.reuse, R17.reuse ;  /* 0x0000000a0d0d7223 */ /* 0x190fe20000000011 */
[--C-:B------:R-:W-:Y:S01]  /*0890*/  FFMA R21, R21, R10, R17.reuse ;  /* 0x0000000a15157223 */ /* 0x100fe20000000011 */
[----:B------:R-:W-:Y:S01]  /*08a0*/  FADD R7, R7, -R28 ;  /* 0x8000001c07077221 */ /* 0x000fe20000000000 */
[C---:B------:R-:W-:Y:S01]  /*08b0*/  FMUL R26, R14.reuse, R26 ;  /* 0x0000001a0e1a7220 */ /* 0x040fe20000400000 */
        /* <DEDUP_REMOVED lines=12> */
[----:B------:R-:W-:Y:S01]  /*0980*/  FMUL R14, R14, R7 ;  /* 0x000000070e0e7220 */ /* 0x000fe20000400000 */
[-CC-:B------:R-:W-:Y:S01]  /*0990*/  FFMA R26, R26, R10.reuse, R17.reuse ;  /* 0x0000000a1a1a7223 */ /* 0x180fe20000000011 */
[-CC-:B------:R-:W-:Y:S01]  /*09a0*/  FFMA R23, R23, R10.reuse, R17.reuse ;  /* 0x0000000a17177223 */ /* 0x180fe20000000011 */
[----:B------:R-:W-:Y:S01]  /*09b0*/  FFMA R6, R6, R10, R17 ;  /* 0x0000000a06067223 */ /* 0x000fe20000000011 */
[----:B------:R-:W-:-:S02]  /*09c0*/  FSETP.GEU.AND P5, PT, R21, RZ, PT ;  /* 0x000000ff1500720b */ /* 0x000fc40003fae000 */
[----:B------:R-:W-:Y:S01]  /*09d0*/  FSETP.GEU.AND P2, PT, R13, RZ, PT ;  /* 0x000000ff0d00720b */ /* 0x000fe20003f4e000 */
[-CC-:B------:R-:W-:Y:S01]  /*09e0*/  FFMA R24, R24, R10.reuse, R17.reuse ;  /* 0x0000000a18187223 */ /* 0x180fe20000000011 */
        /* <DEDUP_REMOVED lines=9> */
[----:B------:R-:W-:Y:S01]  /*0a80*/  FFMA R17, R14, R10, R17 ;  /* 0x0000000a0e117223 */ /* 0x000fe20000000011 */
[----:B------:R-:W-:Y:S01]  /*0a90*/  FSEL R21, R21, RZ, P5 ;  /* 0x000000ff15157208 */ /* 0x000fe20002800000 */
[----:B------:R-:W-:Y:S01]  /*0aa0*/  IMAD.SHL.U32 R10, R20, 0x10, RZ ;  /* 0x00000010140a7824 */ /* 0x000fe200078e00ff */
[----:B------:R-:W-:-:S02]  /*0ab0*/  FSEL R13, R13, RZ, P2 ;  /* 0x000000ff0d0d7208 */ /* 0x000fc40001000000 */
[----:B------:R-:W-:Y:S02]  /*0ac0*/  FSETP.GEU.AND P6, PT, R6, RZ, PT ;  /* 0x000000ff0600720b */ /* 0x000fe40003fce000 */
[C---:B------:R-:W-:Y:S02]  /*0ad0*/  FSETP.GEU.AND P5, PT, R23.reuse, RZ, PT ;  /* 0x000000ff1700720b */ /* 0x040fe40003fae000 */
[----:B------:R-:W-:Y:S02]  /*0ae0*/  FSETP.GEU.AND P2, PT, R26, RZ, PT ;  /* 0x000000ff1a00720b */ /* 0x000fe40003f4e000 */
[----:B------:R-:W-:Y:S02]  /*0af0*/  FSEL R6, R6, RZ, P6 ;  /* 0x000000ff06067208 */ /* 0x000fe40003000000 */
[----:B------:R-:W-:Y:S02]  /*0b00*/  FSEL R23, R23, RZ, P5 ;  /* 0x000000ff17177208 */ /* 0x000fe40002800000 */
[----:B------:R-:W-:-:S02]  /*0b10*/  FSEL R26, R26, RZ, P2 ;  /* 0x000000ff1a1a7208 */ /* 0x000fc40001000000 */
[----:B------:R-:W-:Y:S02]  /*0b20*/  LOP3.LUT R10, R10, 0xff0, RZ, 0xc0, !PT ;  /* 0x00000ff00a0a7812 */ /* 0x000fe400078ec0ff */
[----:B------:R-:W-:Y:S02]  /*0b30*/  FSETP.GEU.AND P3, PT, R18, RZ, PT ;  /* 0x000000ff1200720b */ /* 0x000fe40003f6e000 */
[----:B------:R-:W-:Y:S02]  /*0b40*/  FSETP.GEU.AND P4, PT, R19, RZ, PT ;  /* 0x000000ff1300720b */ /* 0x000fe40003f8e000 */
[----:B------:R-:W-:Y:S02]  /*0b50*/  FSETP.GEU.AND P6, PT, R27, RZ, PT ;  /* 0x000000ff1b00720b */ /* 0x000fe40003fce000 */
[----:B------:R-:W-:Y:S02]  /*0b60*/  FSETP.GEU.AND P5, PT, R5, RZ, PT ;  /* 0x000000ff0500720b */ /* 0x000fe40003fae000 */
[----:B------:R-:W-:-:S02]  /*0b70*/  FSETP.GEU.AND P2, PT, R4, RZ, PT ;  /* 0x000000ff0400720b */ /* 0x000fc40003f4e000 */
[----:B------:R-:W-:Y:S02]  /*0b80*/  LEA.HI R29, R10, UR4, RZ, 0x1e ;  /* 0x000000040a1d7c11 */ /* 0x000fe4000f8ff0ff */
[----:B------:R-:W-:Y:S02]  /*0b90*/  FSEL R27, R27, RZ, P6 ;  /* 0x000000ff1b1b7208 */ /* 0x000fe40003000000 */
[----:B------:R-:W-:Y:S02]  /*0ba0*/  FSEL R5, R5, RZ, P5 ;  /* 0x000000ff05057208 */ /* 0x000fe40002800000 */
[----:B------:R-:W-:Y:S02]  /*0bb0*/  FSEL R4, R4, RZ, P2 ;  /* 0x000000ff04047208 */ /* 0x000fe40001000000 */
[----:B------:R-:W-:Y:S02]  /*0bc0*/  FSEL R19, R19, RZ, P4 ;  /* 0x000000ff13137208 */ /* 0x000fe40002000000 */
[----:B------:R-:W-:-:S02]  /*0bd0*/  FSEL R18, R18, RZ, P3 ;  /* 0x000000ff12127208 */ /* 0x000fc40001800000 */
[----:B------:R-:W-:Y:S02]  /*0be0*/  FSETP.GEU.AND P1, PT, R24, RZ, PT ;  /* 0x000000ff1800720b */ /* 0x000fe40003f2e000 */
[----:B------:R-:W-:Y:S02]  /*0bf0*/  FSETP.GEU.AND P6, PT, R15, RZ, PT ;  /* 0x000000ff0f00720b */ /* 0x000fe40003fce000 */
[----:B------:R-:W-:Y:S02]  /*0c00*/  FSETP.GEU.AND P5, PT, R12, RZ, PT ;  /* 0x000000ff0c00720b */ /* 0x000fe40003fae000 */
[----:B------:R-:W-:Y:S02]  /*0c10*/  FSETP.GEU.AND P2, PT, R7, RZ, PT ;  /* 0x000000ff0700720b */ /* 0x000fe40003f4e000 */
[----:B------:R-:W-:Y:S02]  /*0c20*/  FSETP.GEU.AND P4, PT, R17, RZ, PT ;  /* 0x000000ff1100720b */ /* 0x000fe40003f8e000 */
[----:B------:R-:W-:Y:S01]  /*0c30*/  FSETP.GEU.AND P3, PT, R16, RZ, PT ;  /* 0x000000ff1000720b */ /* 0x000fe20003f6e000 */
[----:B------:R-:W-:Y:S01]  /*0c40*/  IMAD R29, R10, 0x4, R29 ;  /* 0x000000040a1d7824 */ /* 0x000fe200078e021d */
[----:B------:R-:W-:Y:S01]  /*0c50*/  BAR.SYNC.DEFER_BLOCKING 0x0 ;  /* 0x0000000000007b1d */ /* 0x000fe20000010000 */
[----:B------:R-:W-:-:S02]  /*0c60*/  FSEL R24, R24, RZ, P1 ;  /* 0x000000ff18187208 */ /* 0x000fc40000800000 */
[----:B------:R-:W-:Y:S02]  /*0c70*/  FSEL R7, R7, RZ, P2 ;  /* 0x000000ff07077208 */ /* 0x000fe40001000000 */
[----:B------:R-:W-:Y:S02]  /*0c80*/  FSEL R17, R17, RZ, P4 ;  /* 0x000000ff11117208 */ /* 0x000fe40002000000 */
[----:B------:R-:W-:Y:S02]  /*0c90*/  FSEL R12, R12, RZ, P5 ;  /* 0x000000ff0c0c7208 */ /* 0x000fe40002800000 */
[----:B------:R-:W-:Y:S02]  /*0ca0*/  FSEL R16, R16, RZ, P3 ;  /* 0x000000ff10107208 */ /* 0x000fe40001800000 */
[----:B------:R-:W-:Y:S02]  /*0cb0*/  FSEL R15, R15, RZ, P6 ;  /* 0x000000ff0f0f7208 */ /* 0x000fe40003000000 */
[----:B------:R-:W-:Y:S01]  /*0cc0*/  LOP3.LUT R9, R20, 0xfc, RZ, 0xc0, !PT ;  /* 0x000000fc14097812 */ /* 0x000fe200078ec0ff */
[----:B------:R-:W-:Y:S04]  /*0cd0*/  STS [R29+0x28], R7 ;  /* 0x000028071d007388 */ /* 0x000fe80000000800 */
        /* <DEDUP_REMOVED lines=13> */
[----:B------:R0:W-:Y:S04]  /*0db0*/  STS [R29], R24 ;  /* 0x000000181d007388 */ /* 0x0001e80000000800 */
[----:B------:R-:W-:Y:S01]  /*0dc0*/  STS [R29+0x3c], R13 ;  /* 0x00003c0d1d007388 */ /* 0x000fe20000000800 */
[----:B------:R-:W-:Y:S01]  /*0dd0*/  LOP3.LUT R14, R8, 0x3fc, RZ, 0xc0, !PT ;  /* 0x000003fc080e7812 */ /* 0x000fe200078ec0ff */
[----:B------:R-:W-:-:S02]  /*0de0*/  VIADD R11, R9, UR4 ;  /* 0x00000004090b7c36 */ /* 0x000fc40008000000 */
[----:B------:R-:W-:Y:S02]  /*0df0*/  IMAD.SHL.U32 R9, R20, 0x4, RZ ;  /* 0x0000000414097824 */ /* 0x000fe400078e00ff */
[----:B------:R-:W-:Y:S01]  /*0e00*/  IMAD R28, R14, 0x4, R11 ;  /* 0x000000040e1c7824 */ /* 0x000fe200078e020b */
[----:B------:R-:W-:Y:S02]  /*0e10*/  BAR.SYNC.DEFER_BLOCKING 0x0 ;  /* 0x0000000000007b1d */ /* 0x000fe40000010000 */
[----:B------:R-:W-:Y:S02]  /*0e20*/  LOP3.LUT R22, R22, 0xc, R9, 0xf8, !PT ;  /* 0x0000000c16167812 */ /* 0x000fe400078ef809 */
[----:B------:R-:W-:Y:S02]  /*0e30*/  SHF.R.U32.HI R20, RZ, 0x2, R20 ;  /* 0x00000002ff147819 */ /* 0x000fe40000011614 */
[----:B------:R-:W-:Y:S02]  /*0e40*/  FSETP.GTU.AND P2, PT, R24, RZ, PT ;  /* 0x000000ff1800720b */ /* 0x000fe40003f4c000 */
[----:B0-----:R-:W0:Y:S01]  /*0e50*/  LDC.64 R24, c[0x0][0x238] ;  /* 0x00008e00ff187b82 */ /* 0x001e220000000a00 */
[----:B------:R-:W-:Y:S01]  /*0e60*/  SGXT.U32 R20, R20, 0x6 ;  /* 0x000000061414781a */ /* 0x000fe20000000000 */
[----:B------:R-:W-:Y:S04]  /*0e70*/  LDS R8, [R28] ;  /* 0x000000001c087984 */ /* 0x000fe80000000800 */
[----:B------:R-:W-:Y:S04]  /*0e80*/  LDS R9, [R28+0x4] ;  /* 0x000004001c097984 */ /* 0x000fe80000000800 */
[----:B------:R-:W-:Y:S04]  /*0e90*/  LDS R10, [R28+0x8] ;  /* 0x000008001c0a7984 */ /* 0x000fe80000000800 */
[----:B------:R1:W2:Y:S01]  /*0ea0*/  LDS R11, [R28+0xc] ;  /* 0x00000c001c0b7984 */ /* 0x0002a20000000800 */
[----:B------:R-:W-:-:S02]  /*0eb0*/  PRMT R20, R20, 0x6540, R3 ;  /* 0x0000654014147816 */ /* 0x000fc40000000003 */
[----:B------:R-:W-:Y:S02]  /*0ec0*/  LOP3.LUT R3, R14, 0x400, RZ, 0xfc, !PT ;  /* 0x000004000e037812 */ /* 0x000fe400078efcff */
[----:B------:R-:W-:Y:S02]  /*0ed0*/  ISETP.GE.AND P1, PT, R22, 0x40, PT ;  /* 0x000000401600780c */ /* 0x000fe40003f26270 */
[----:B------:R-:W-:Y:S02]  /*0ee0*/  SHF.R.U32.HI R3, RZ, 0x2, R3 ;  /* 0x00000002ff037819 */ /* 0x000fe40000011603 */
[C---:B------:R-:W-:Y:S02]  /*0ef0*/  ISETP.LT.AND P3, PT, R20.reuse, 0x200, !P1 ;  /* 0x000002001400780c */ /* 0x040fe40004f61270 */
[----:B------:R-:W-:Y:S02]  /*0f00*/  LOP3.LUT R3, R3, 0x1fc, RZ, 0xc0, !PT ;  /* 0x000001fc03037812 */ /* 0x000fe400078ec0ff */
[----:B------:R-:W-:Y:S01]  /*0f10*/  FSETP.GTU.AND P6, PT, R27, RZ, PT ;  /* 0x000000ff1b00720b */ /* 0x000fe20003fcc000 */
[----:B------:R-:W-:-:S02]  /*0f20*/  IMAD R27, R20, 0x40, R22 ;  /* 0x00000040141b7824 */ /* 0x000fc400078e0216 */
[----:B------:R-:W-:Y:S01]  /*0f30*/  VIADD R3, R3, UR4 ;  /* 0x0000000403037c36 */ /* 0x000fe20008000000 */
[----:B------:R-:W-:Y:S01]  /*0f40*/  FSETP.GTU.AND P4, PT, R26, RZ, PT ;  /* 0x000000ff1a00720b */ /* 0x000fe20003f8c000 */
[----:B0-----:R-:W-:-:S04]  /*0f50*/  IMAD.WIDE R26, R27, 0x4, R24 ;  /* 0x000000041b1a7825 */ /* 0x001fc800078e0218 */
[----:B-1----:R-:W-:Y:S01]  /*0f60*/  IMAD R28, R14, 0x4, R3 ;  /* 0x000000040e1c7824 */ /* 0x002fe200078e0203 */
[----:B------:R-:W-:Y:S01]  /*0f70*/  FSETP.GTU.AND P5, PT, R23, RZ, PT ;  /* 0x000000ff1700720b */ /* 0x000fe20003fac000 */
[----:B--2---:R0:W-:Y:S01]  /*0f80*/  @P3 STG.E.128 desc[UR6][R26.64], R8 ;  /* 0x000000081a003986 */ /* 0x0041e2000c101d06 */
[----:B------:R-:W-:-:S03]  /*0f90*/  FSETP.GTU.AND P3, PT, R15, RZ, PT ;  /* 0x000000ff0f00720b */ /* 0x000fc60003f6c000 */
[----:B------:R-:W-:Y:S01]  /*0fa0*/  LDS R8, [R28+0x1000] ;  /* 0x001000001c087984 */ /* 0x000fe20000000800 */
[----:B------:R-:W-:-:S03]  /*0fb0*/  SEL R15, RZ, 0x1, P4 ;  /* 0x00000001ff0f7807 */ /* 0x000fc60002000000 */
[----:B------:R-:W-:Y:S01]  /*0fc0*/  LDS R9, [R28+0x1004] ;  /* 0x001004001c097984 */ /* 0x000fe20000000800 */
[----:B------:R-:W-:-:S03]  /*0fd0*/  FSETP.GTU.AND P4, PT, R16, RZ, PT ;  /* 0x000000ff1000720b */ /* 0x000fc60003f8c000 */
[----:B------:R-:W-:Y:S04]  /*0fe0*/  LDS R10, [R28+0x1008] ;  /* 0x001008001c0a7984 */ /* 0x000fe80000000800 */
[----:B------:R-:W1:Y:S01]  /*0ff0*/  LDS R11, [R28+0x100c] ;  /* 0x00100c001c0b7984 */ /* 0x000e620000000800 */
[----:B------:R-:W-:Y:S02]  /*1000*/  SEL R16, RZ, 0x1, P5 ;  /* 0x00000001ff107807 */ /* 0x000fe40002800000 */
[----:B------:R-:W-:Y:S02]  /*1010*/  FSETP.GTU.AND P5, PT, R17, RZ, PT ;  /* 0x000000ff1100720b */ /* 0x000fe40003fac000 */
[----:B------:R-:W-:Y:S02]  /*1020*/  SEL R17, RZ, 0x1, P3 ;  /* 0x00000001ff117807 */ /* 0x000fe40001800000 */
[----:B------:R-:W-:-:S02]  /*1030*/  FSETP.GTU.AND P3, PT, R18, RZ, PT ;  /* 0x000000ff1200720b */ /* 0x000fc40003f6c000 */
[----:B------:R-:W-:Y:S02]  /*1040*/  SEL R18, RZ, 0x1, P4 ;  /* 0x00000001ff127807 */ /* 0x000fe40002000000 */
[----:B------:R-:W-:Y:S02]  /*1050*/  FSETP.GTU.AND P4, PT, R19, RZ, PT ;  /* 0x000000ff1300720b */ /* 0x000fe40003f8c000 */
[----:B------:R-:W-:Y:S02]  /*1060*/  SEL R19, RZ, 0x1, P5 ;  /* 0x00000001ff137807 */ /* 0x000fe40002800000 */
[----:B------:R-:W-:Y:S02]  /*1070*/  FSETP.GTU.AND P5, PT, R21, RZ, PT ;  /* 0x000000ff1500720b */ /* 0x000fe40003fac000 */
[----:B------:R-:W-:Y:S02]  /*1080*/  LOP3.LUT R21, R20, 0x40, RZ, 0xfc, !PT ;  /* 0x0000004014157812 */ /* 0x000fe400078efcff */
[----:B------:R-:W-:-:S02]  /*1090*/  SEL R3, RZ, 0x1, P6 ;  /* 0x00000001ff037807 */ /* 0x000fc40003000000 */
[C---:B------:R-:W-:Y:S01]  /*10a0*/  ISETP.LT.AND P6, PT, R21.reuse, 0x200, !P1 ;  /* 0x000002001500780c */ /* 0x040fe20004fc1270 */
[----:B0-----:R-:W-:Y:S01]  /*10b0*/  IMAD R27, R21, 0x40, R22 ;  /* 0x00000040151b7824 */ /* 0x001fe200078e0216 */
[C---:B------:R-:W-:Y:S02]  /*10c0*/  LOP3.LUT R21, R20.reuse, 0x80, RZ, 0xfc, !PT ;  /* 0x0000008014157812 */ /* 0x040fe400078efcff */
[----:B------:R-:W-:Y:S02]  /*10d0*/  LOP3.LUT R23, R20, 0xc0, RZ, 0xfc, !PT ;  /* 0x000000c014177812 */ /* 0x000fe400078efcff */
[----:B------:R-:W-:-:S04]  /*10e0*/  LOP3.LUT R20, R14, 0x800, RZ, 0xfc, !PT ;  /* 0x000008000e147812 */ /* 0x000fc800078efcff */
[----:B------:R-:W-:-:S04]  /*10f0*/  SHF.R.U32.HI R20, RZ, 0x2, R20 ;  /* 0x00000002ff147819 */ /* 0x000fc80000011614 */
[----:B------:R-:W-:Y:S01]  /*1100*/  LOP3.LUT R20, R20, 0x2fc, RZ, 0xc0, !PT ;  /* 0x000002fc14147812 */ /* 0x000fe200078ec0ff */
[----:B------:R-:W-:-:S04]  /*1110*/  IMAD.WIDE R26, R27, 0x4, R24 ;  /* 0x000000041b1a7825 */ /* 0x000fc800078e0218 */
[----:B------:R-:W-:-:S04]  /*1120*/  VIADD R29, R20, UR4 ;  /* 0x00000004141d7c36 */ /* 0x000fc80008000000 */
[C---:B------:R-:W-:Y:S01]  /*1130*/  IMAD R29, R14.reuse, 0x4, R29 ;  /* 0x000000040e1d7824 */ /* 0x040fe200078e021d */
[----:B-1----:R0:W-:Y:S04]  /*1140*/  @P6 STG.E.128 desc[UR6][R26.64], R8 ;  /* 0x000000081a006986 */ /* 0x0021e8000c101d06 */
[----:B------:R-:W-:Y:S04]  /*1150*/  LDS R8, [R29+0x2000] ;  /* 0x002000001d087984 */ /* 0x000fe80000000800 */
[----:B------:R-:W-:Y:S04]  /*1160*/  LDS R9, [R29+0x2004] ;  /* 0x002004001d097984 */ /* 0x000fe80000000800 */
[----:B------:R-:W-:Y:S04]  /*1170*/  LDS R10, [R29+0x2008] ;  /* 0x002008001d0a7984 */ /* 0x000fe80000000800 */
[----:B------:R-:W1:Y:S01]  /*1180*/  LDS R11, [R29+0x200c] ;  /* 0x00200c001d0b7984 */ /* 0x000e620000000800 */
[----:B------:R-:W-:-:S04]  /*1190*/  LOP3.LUT R20, R14, 0xc00, RZ, 0xfc, !PT ;  /* 0x00000c000e147812 */ /* 0x000fc800078efcff */
[----:B------:R-:W-:Y:S02]  /*11a0*/  SHF.R.U32.HI R20, RZ, 0x2, R20 ;  /* 0x00000002ff147819 */ /* 0x000fe40000011614 */
[C---:B------:R-:W-:Y:S02]  /*11b0*/  ISETP.LT.AND P6, PT, R21.reuse, 0x200, !P1 ;  /* 0x000002001500780c */ /* 0x040fe40004fc1270 */
[----:B------:R-:W-:Y:S01]  /*11c0*/  LOP3.LUT R20, R20, 0x3fc, RZ, 0xc0, !PT ;  /* 0x000003fc14147812 */ /* 0x000fe200078ec0ff */
[----:B------:R-:W-:-:S04]  /*11d0*/  IMAD R21, R21, 0x40, R22 ;  /* 0x0000004015157824 */ /* 0x000fc800078e0216 */
[----:B0-----:R-:W-:Y:S02]  /*11e0*/  VIADD R27, R20, UR4 ;  /* 0x00000004141b7c36 */ /* 0x001fe40008000000 */
[----:B------:R-:W-:-:S04]  /*11f0*/  IMAD.WIDE R20, R21, 0x4, R24 ;  /* 0x0000000415147825 */ /* 0x000fc800078e0218 */
[----:B------:R-:W-:Y:S01]  /*1200*/  IMAD R27, R14, 0x4, R27 ;  /* 0x000000040e1b7824 */ /* 0x000fe200078e021b */
[----:B-1----:R-:W-:Y:S04]  /*1210*/  @P6 STG.E.128 desc[UR6][R20.64], R8 ;  /* 0x0000000814006986 */ /* 0x002fe8000c101d06 */
[----:B------:R-:W-:Y:S04]  /*1220*/  LDS R8, [R27+0x3000] ;  /* 0x003000001b087984 */ /* 0x000fe80000000800 */
[----:B------:R-:W-:Y:S04]  /*1230*/  LDS R9, [R27+0x3004] ;  /* 0x003004001b097984 */ /* 0x000fe80000000800 */
[----:B------:R-:W-:Y:S04]  /*1240*/  LDS R10, [R27+0x3008] ;  /* 0x003008001b0a7984 */ /* 0x000fe80000000800 */
[----:B------:R-:W0:Y:S01]  /*1250*/  LDS R11, [R27+0x300c] ;  /* 0x00300c001b0b7984 */ /* 0x000e220000000800 */
[C---:B------:R-:W-:Y:S01]  /*1260*/  ISETP.LT.AND P1, PT, R23.reuse, 0x200, !P1 ;  /* 0x000002001700780c */ /* 0x040fe20004f21270 */
[----:B------:R-:W1:Y:S01]  /*1270*/  S2R R14, SR_TID.X ;  /* 0x00000000000e7919 */ /* 0x000e620000002100 */
[----:B------:R-:W-:-:S04]  /*1280*/  IMAD R23, R23, 0x40, R22 ;  /* 0x0000004017177824 */ /* 0x000fc800078e0216 */
[----:B------:R-:W-:Y:S01]  /*1290*/  IMAD.WIDE R24, R23, 0x4, R24 ;  /* 0x0000000417187825 */ /* 0x000fe200078e0218 */
[----:B------:R-:W-:Y:S02]  /*12a0*/  FSETP.GTU.AND P6, PT, R4, RZ, PT ;  /* 0x000000ff0400720b */ /* 0x000fe40003fcc000 */
[----:B------:R-:W-:Y:S02]  /*12b0*/  SEL R4, RZ, 0x1, P2 ;  /* 0x00000001ff047807 */ /* 0x000fe40001000000 */
[----:B------:R-:W-:Y:S02]  /*12c0*/  FSETP.GTU.AND P2, PT, R5, RZ, PT ;  /* 0x000000ff0500720b */ /* 0x000fe40003f4c000 */
[----:B------:R-:W-:Y:S02]  /*12d0*/  SEL R22, RZ, 0x1fffe, P5 ;  /* 0x0001fffeff167807 */ /* 0x000fe40002800000 */
[----:B------:R-:W-:Y:S02]  /*12e0*/  SEL R5, RZ, 0x1, P5 ;  /* 0x00000001ff057807 */ /* 0x000fe40002800000 */
[----:B------:R-:W-:-:S02]  /*12f0*/  FSETP.GTU.AND P5, PT, R12, RZ, PT ;  /* 0x000000ff0c00720b */ /* 0x000fc40003fac000 */
[----:B------:R-:W-:Y:S02]  /*1300*/  SEL R12, RZ, 0x1, P3 ;  /* 0x00000001ff0c7807 */ /* 0x000fe40001800000 */
[----:B------:R-:W-:Y:S02]  /*1310*/  FSETP.GTU.AND P3, PT, R7, RZ, PT ;  /* 0x000000ff0700720b */ /* 0x000fe40003f6c000 */
[----:B------:R-:W-:Y:S01]  /*1320*/  SEL R7, RZ, 0x1fffe, P5 ;  /* 0x0001fffeff077807 */ /* 0x000fe20002800000 */
[----:B0-----:R0:W-:Y:S01]  /*1330*/  @P1 STG.E.128 desc[UR6][R24.64], R8 ;  /* 0x0000000818001986 */ /* 0x0011e2000c101d06 */
[----:B------:R-:W-:Y:S01]  /*1340*/  SEL R20, RZ, 0x1, P5 ;  /* 0x00000001ff147807 */ /* 0x000fe20002800000 */
[----:B------:R-:W-:Y:S01]  /*1350*/  BAR.SYNC.DEFER_BLOCKING 0x0 ;  /* 0x0000000000007b1d */ /* 0x000fe20000010000 */
[----:B------:R-:W-:Y:S02]  /*1360*/  FSETP.GTU.AND P5, PT, R6, RZ, PT ;  /* 0x000000ff0600720b */ /* 0x000fe40003fac000 */
[----:B------:R-:W-:Y:S01]  /*1370*/  SEL R6, RZ, 0x1fffe, P3 ;  /* 0x0001fffeff067807 */ /* 0x000fe20001800000 */
[----:B------:R-:W-:Y:S01]  /*1380*/  IMAD.IADD R17, R17, 0x1, R22 ;  /* 0x0000000111117824 */ /* 0x000fe200078e0216 */
[----:B-1----:R-:W-:Y:S01]  /*1390*/  LOP3.LUT R21, R14, 0xff, RZ, 0xc0, !PT ;  /* 0x000000ff0e157812 */ /* 0x002fe200078ec0ff */
[----:B------:R-:W-:Y:S01]  /*13a0*/  IMAD.IADD R18, R18, 0x1, R7 ;  /* 0x0000000112127824 */ /* 0x000fe200078e0207 */
[----:B------:R-:W-:Y:S01]  /*13b0*/  FSETP.GTU.AND P1, PT, R13, RZ, PT ;  /* 0x000000ff0d00720b */ /* 0x000fe20003f2c000 */
[----:B------:R-:W-:Y:S01]  /*13c0*/  IMAD.IADD R19, R19, 0x1, R6 ;  /* 0x0000000113137824 */ /* 0x000fe200078e0206 */
[----:B------:R-:W-:-:S02]  /*13d0*/  SEL R6, RZ, 0x1, P4 ;  /* 0x00000001ff067807 */ /* 0x000fc40002000000 */
[----:B------:R-:W-:Y:S02]  /*13e0*/  SEL R7, RZ, 0x1, P3 ;  /* 0x00000001ff077807 */ /* 0x000fe40001800000 */
[----:B------:R-:W-:Y:S02]  /*13f0*/  SEL R13, RZ, 0x1, P5 ;  /* 0x00000001ff0d7807 */ /* 0x000fe40002800000 */
[----:B0-----:R-:W-:Y:S02]  /*1400*/  SEL R8, RZ, 0x1, P6 ;  /* 0x00000001ff087807 */ /* 0x001fe40003000000 */
[----:B------:R-:W-:Y:S02]  /*1410*/  LOP3.LUT R9, R17, 0x1, RZ, 0xc0, !PT ;  /* 0x0000000111097812 */ /* 0x000fe400078ec0ff */
[----:B------:R-:W-:Y:S02]  /*1420*/  LOP3.LUT R10, R18, 0x1, RZ, 0xc0, !PT ;  /* 0x00000001120a7812 */ /* 0x000fe400078ec0ff */
[----:B------:R-:W-:Y:S01]  /*1430*/  LOP3.LUT R11, R19, 0x1, RZ, 0xc0, !PT ;  /* 0x00000001130b7812 */ /* 0x000fe200078ec0ff */
[----:B------:R0:W-:Y:S04]  /*1440*/  STS.U8 [R21+UR4+0x110], R3 ;  /* 0x0001100315007988 */ /* 0x0001e80008000004 */
[----:B------:R1:W-:Y:S01]  /*1450*/  STS.U8 [R21+UR4+0x440], R12 ;  /* 0x0004400c15007988 */ /* 0x0003e20008000004 */
[----:B0-----:R-:W-:-:S02]  /*1460*/  SEL R3, RZ, 0x1, P2 ;  /* 0x00000001ff037807 */ /* 0x001fc40001000000 */
[----:B-1----:R-:W-:Y:S01]  /*1470*/  SEL R12, RZ, 0x1, P1 ;  /* 0x00000001ff0c7807 */ /* 0x002fe20000800000 */
[----:B------:R-:W-:Y:S04]  /*1480*/  STS.U8 [R21+UR4], R4 ;  /* 0x0000000415007988 */ /* 0x000fe80008000004 */
[----:B------:R-:W-:Y:S04]  /*1490*/  STS.U8 [R21+UR4+0x220], R5 ;  /* 0x0002200515007988 */ /* 0x000fe80008000004 */
        /* <DEDUP_REMOVED lines=11> */
[----:B------:R-:W-:Y:S01]  /*1550*/  STS.U8 [R21+UR4+0xff0], R12 ;  /* 0x000ff00c15007988 */ /* 0x000fe20008000004 */
[----:B------:R-:W-:Y:S06]  /*1560*/  BAR.SYNC.DEFER_BLOCKING 0x0 ;  /* 0x0000000000007b1d */ /* 0x000fec0000010000 */
[----:B------:R-:W0:Y:S01]  /*1570*/  LDS.128 R4, [R2+UR4] ;  /* 0x0000000402047984 */ /* 0x000e220008000c00 */
[----:B------:R-:W-:Y:S01]  /*1580*/  ULDC.64 UR4, c[0x0][0x240] ;  /* 0x0000900000047ab9 */ /* 0x000fe20000000a00 */
[----:B0-----:R-:W-:-:S02]  /*1590*/  PRMT R13, R4, 0x7772, RZ ;  /* 0x00007772040d7816 */ /* 0x001fc400000000ff */
[----:B------:R-:W-:Y:S02]  /*15a0*/  PRMT R14, R4, 0x7771, RZ ;  /* 0x00007771040e7816 */ /* 0x000fe400000000ff */
[----:B------:R-:W-:Y:S02]  /*15b0*/  PRMT R12, R6, 0x7772, RZ ;  /* 0x00007772060c7816 */ /* 0x000fe400000000ff */
[----:B------:R-:W-:Y:S02]  /*15c0*/  PRMT R3, R14, 0x5410, R13 ;  /* 0x000054100e037816 */ /* 0x000fe4000000000d */
[----:B------:R-:W-:Y:S02]  /*15d0*/  PRMT R13, R6, 0x7771, RZ ;  /* 0x00007771060d7816 */ /* 0x000fe400000000ff */
[C---:B------:R-:W-:Y:S02]  /*15e0*/  PRMT R2, R7.reuse, 0x7772, RZ ;  /* 0x0000777207027816 */ /* 0x040fe400000000ff */
[----:B------:R-:W-:-:S02]  /*15f0*/  PRMT R15, R7, 0x7771, RZ ;  /* 0x00007771070f7816 */ /* 0x000fc400000000ff */
[----:B------:R-:W-:Y:S02]  /*1600*/  PRMT R8, R4, 0x7770, RZ ;  /* 0x0000777004087816 */ /* 0x000fe400000000ff */
[----:B------:R-:W-:Y:S02]  /*1610*/  LOP3.LUT R3, R3, 0x10001, RZ, 0xc0, !PT ;  /* 0x0001000103037812 */ /* 0x000fe400078ec0ff */
[----:B------:R-:W-:Y:S02]  /*1620*/  PRMT R12, R13, 0x5410, R12 ;  /* 0x000054100d0c7816 */ /* 0x000fe4000000000c */
[----:B------:R-:W-:Y:S02]  /*1630*/  PRMT R15, R15, 0x5410, R2 ;  /* 0x000054100f0f7816 */ /* 0x000fe40000000002 */
[----:B------:R-:W-:Y:S02]  /*1640*/  LOP3.LUT R17, R8, 0x1, RZ, 0xc0, !PT ;  /* 0x0000000108117812 */ /* 0x000fe400078ec0ff */
[----:B------:R-:W-:-:S02]  /*1650*/  PRMT R9, R5, 0x7772, RZ ;  /* 0x0000777205097816 */ /* 0x000fc400000000ff */
[----:B------:R-:W-:Y:S02]  /*1660*/  PRMT R10, R5, 0x7771, RZ ;  /* 0x00007771050a7816 */ /* 0x000fe400000000ff */
[----:B------:R-:W-:Y:S02]  /*1670*/  LOP3.LUT R8, R3, 0xffff, RZ, 0xc0, !PT ;  /* 0x0000ffff03087812 */ /* 0x000fe400078ec0ff */
[----:B------:R-:W-:Y:S02]  /*1680*/  PRMT R11, R6, 0x7770, RZ ;  /* 0x00007770060b7816 */ /* 0x000fe400000000ff */
[----:B------:R-:W-:Y:S02]  /*1690*/  PRMT R14, R7, 0x7770, RZ ;  /* 0x00007770070e7816 */ /* 0x000fe400000000ff */
[----:B------:R-:W-:Y:S02]  /*16a0*/  LOP3.LUT R12, R12, 0x10001, RZ, 0xc0, !PT ;  /* 0x000100010c0c7812 */ /* 0x000fe400078ec0ff */
[----:B------:R-:W-:-:S02]  /*16b0*/  LOP3.LUT R15, R15, 0x10001, RZ, 0xc0, !PT ;  /* 0x000100010f0f7812 */ /* 0x000fc400078ec0ff */
[----:B------:R-:W-:Y:S02]  /*16c0*/  PRMT R9, R10, 0x5410, R9 ;  /* 0x000054100a097816 */ /* 0x000fe40000000009 */
[----:B------:R-:W-:Y:S02]  /*16d0*/  PRMT R2, R17, 0x3340, R8 ;  /* 0x0000334011027816 */ /* 0x000fe40000000008 */
[----:B------:R-:W-:Y:S02]  /*16e0*/  LOP3.LUT R11, R11, 0x1, RZ, 0xc0, !PT ;  /* 0x000000010b0b7812 */ /* 0x000fe400078ec0ff */
[----:B------:R-:W-:Y:S02]  /*16f0*/  LOP3.LUT R17, R14, 0x1, RZ, 0xc0, !PT ;  /* 0x000000010e117812 */ /* 0x000fe400078ec0ff */
[----:B------:R-:W-:Y:S02]  /*1700*/  LOP3.LUT R10, R12, 0xffff, RZ, 0xc0, !PT ;  /* 0x0000ffff0c0a7812 */ /* 0x000fe400078ec0ff */
[----:B------:R-:W-:-:S02]  /*1710*/  SHF.R.U32.HI R16, RZ, 0x18, R4 ;  /* 0x00000018ff107819 */ /* 0x000fc40000011604 */
[----:B------:R-:W-:Y:S02]  /*1720*/  LOP3.LUT R14, R15, 0xffff, RZ, 0xc0, !PT ;  /* 0x0000ffff0f0e7812 */ /* 0x000fe400078ec0ff */
[----:B------:R-:W-:Y:S02]  /*1730*/  PRMT R4, R5, 0x7770, RZ ;  /* 0x0000777005047816 */ /* 0x000fe400000000ff */
[----:B------:R-:W-:Y:S02]  /*1740*/  SHF.R.U32.HI R6, RZ, 0x18, R6 ;  /* 0x00000018ff067819 */ /* 0x000fe40000011606 */
[----:B------:R-:W-:Y:S02]  /*1750*/  PRMT R10, R11, 0x3340, R10 ;  /* 0x000033400b0a7816 */ /* 0x000fe4000000000a */
[----:B------:R-:W-:Y:S02]  /*1760*/  PRMT R11, R17, 0x3340, R14 ;  /* 0x00003340110b7816 */ /* 0x000fe4000000000e */
[----:B------:R-:W-:-:S02]  /*1770*/  LOP3.LUT R8, R4, 0x1, RZ, 0xc0, !PT ;  /* 0x0000000104087812 */ /* 0x000fc400078ec0ff */
[----:B------:R-:W-:Y:S02]  /*1780*/  LOP3.LUT R9, R9, 0x10001, RZ, 0xc0, !PT ;  /* 0x0001000109097812 */ /* 0x000fe400078ec0ff */
[----:B------:R-:W-:Y:S02]  /*1790*/  SGXT.U32 R14, R6, 0x1 ;  /* 0x00000001060e781a */ /* 0x000fe40000000000 */
[----:B------:R-:W-:Y:S02]  /*17a0*/  SHF.R.U32.HI R7, RZ, 0x18, R7 ;  /* 0x00000018ff077819 */ /* 0x000fe40000011607 */
[----:B------:R-:W-:Y:S02]  /*17b0*/  SGXT.U32 R13, R16, 0x1 ;  /* 0x00000001100d781a */ /* 0x000fe40000000000 */
[----:B------:R-:W-:Y:S02]  /*17c0*/  PRMT R4, R3, 0x7732, RZ ;  /* 0x0000773203047816 */ /* 0x000fe400000000ff */
[----:B------:R-:W-:-:S02]  /*17d0*/  PRMT R6, R12, 0x7732, RZ ;  /* 0x000077320c067816 */ /* 0x000fc400000000ff */
[----:B------:R-:W-:Y:S02]  /*17e0*/  SHF.R.U32.HI R5, RZ, 0x18, R5 ;  /* 0x00000018ff057819 */ /* 0x000fe40000011605 */
[----:B------:R-:W-:Y:S02]  /*17f0*/  LOP3.LUT R3, R9, 0xffff, RZ, 0xc0, !PT ;  /* 0x0000ffff09037812 */ /* 0x000fe400078ec0ff */
[----:B------:R-:W-:Y:S02]  /*1800*/  PRMT R13, R4, 0x3340, R13 ;  /* 0x00003340040d7816 */ /* 0x000fe4000000000d */
[----:B------:R-:W-:Y:S01]  /*1810*/  SGXT.U32 R12, R7, 0x1 ;  /* 0x00000001070c781a */ /* 0x000fe20000000000 */
[----:B------:R-:W-:Y:S01]  /*1820*/  IMAD.MOV.U32 R7, RZ, RZ, R6 ;  /* 0x000000ffff077224 */ /* 0x000fe200078e0006 */
[----:B------:R-:W-:Y:S02]  /*1830*/  SGXT.U32 R5, R5, 0x1 ;  /* 0x000000010505781a */ /* 0x000fe40000000000 */
[----:B------:R-:W-:-:S02]  /*1840*/  PRMT R4, R9, 0x7732, RZ ;  /* 0x0000773209047816 */ /* 0x000fc400000000ff */
[----:B------:R-:W-:Y:S02]  /*1850*/  PRMT R3, R8, 0x3340, R3 ;  /* 0x0000334008037816 */ /* 0x000fe40000000003 */
[----:B------:R-:W-:Y:S02]  /*1860*/  PRMT R9, R15, 0x7732, RZ ;  /* 0x000077320f097816 */ /* 0x000fe400000000ff */
[----:B------:R-:W-:Y:S02]  /*1870*/  IADD3 R8, P1, R0, UR4, RZ ;  /* 0x0000000400087c10 */ /* 0x000fe4000ff3e0ff */
[----:B------:R-:W-:Y:S02]  /*1880*/  PRMT R6, R4, 0x3340, R5 ;  /* 0x0000334004067816 */ /* 0x000fe40000000005 */
[----:B------:R-:W-:Y:S02]  /*1890*/  PRMT R7, R7, 0x3340, R14 ;  /* 0x0000334007077816 */ /* 0x000fe4000000000e */
[----:B------:R-:W-:-:S02]  /*18a0*/  PRMT R12, R9, 0x3340, R12 ;  /* 0x00003340090c7816 */ /* 0x000fc4000000000c */
[----:B------:R-:W-:Y:S02]  /*18b0*/  LEA.HI.X.SX32 R9, R0, UR5, 0x1, P1 ;  /* 0x0000000500097c11 */ /* 0x000fe400088f0eff */
[----:B------:R-:W-:Y:S02]  /*18c0*/  PRMT R5, R3, 0x5410, R6 ;  /* 0x0000541003057816 */ /* 0x000fe40000000006 */
[----:B------:R-:W-:Y:S02]  /*18d0*/  PRMT R6, R10, 0x5410, R7 ;  /* 0x000054100a067816 */ /* 0x000fe40000000007 */
[----:B------:R-:W-:Y:S02]  /*18e0*/  PRMT R4, R2, 0x5410, R13 ;  /* 0x0000541002047816 */ /* 0x000fe4000000000d */
[----:B------:R-:W-:Y:S01]  /*18f0*/  PRMT R7, R11, 0x5410, R12 ;  /* 0x000054100b077816 */ /* 0x000fe2000000000c */
[----:B------:R-:W-:Y:S06]  /*1900*/  @!P0 EXIT ;  /* 0x000000000000894d */ /* 0x000fec0003800000 */
[----:B------:R-:W-:Y:S01]  /*1910*/  STG.E.128 desc[UR6][R8.64], R4 ;  /* 0x0000000408007986 */ /* 0x000fe2000c101d06 */
[----:B------:R-:W-:Y:S05]  /*1920*/  EXIT ;  /* 0x000000000000794d */ /* 0x000fea0003800000 */
.L_x_0:
[----:B------:R-:W-:-:S00]  /*1930*/  BRA `(.L_x_0) ;  /* 0xfffffffc00fc7947 */ /* 0x000fc0000383ffff */
[----:B------:R-:W-:-:S00]  /*1940*/  NOP ;  /* 0x0000000000007918 */ /* 0x000fc00000000000 */
        /* <DEDUP_REMOVED lines=11> */
.L_x_1:


//--------------------- .nv.global.init           --------------------------
	.section	.nv.global.init,"aw",@progbits
.nv.global.init:
	.type		_$_str,@object
	.size		_$_str,(_$_str_$_2 - _$_str)
_$_str:
        /*0000*/ 	.byte	0x5f, 0x5f, 0x43, 0x55, 0x44, 0x41, 0x5f, 0x46, 0x54, 0x5a, 0x00
	.type		_$_str_$_2,@object
	.size		_$_str_$_2,(.L_1 - _$_str_$_2)
_$_str_$_2:
        /*000b*/ 	.byte	0x5f, 0x5f, 0x43, 0x55, 0x44, 0x41, 0x5f, 0x50, 0x52, 0x45, 0x43, 0x5f, 0x53, 0x51, 0x52, 0x54
        /*001b*/ 	.byte	0x00
.L_1:


//--------------------- .nv.shared.triton_poi_fused__native_batch_norm_legit_no_training_relu_threshold_backward_10 --------------------------
	.section	.nv.shared.triton_poi_fused__native_batch_norm_legit_no_training_relu_threshold_backward_10,"aw",@nobits
	.sectionflags	@""
	.align	16
	.zero		1024


//--------------------- .nv.constant0.triton_poi_fused__native_batch_norm_legit_no_training_relu_threshold_backward_10 --------------------------
	.section	.nv.constant0.triton_poi_fused__native_batch_norm_legit_no_training_relu_threshold_backward_10,"a",@progbits
	.sectionflags	@""
	.align	4
.nv.constant0.triton_poi_fused__native_batch_norm_legit_no_training_relu_threshold_backward_10:
	.zero		592
